	.headerflags	@"EF_CUDA_TEXMODE_UNIFIED EF_CUDA_64BIT_ADDRESS EF_CUDA_ACCELERATORS EF_CUDA_SM90 EF_CUDA_VIRTUAL_SM(EF_CUDA_SM90)"
	.elftype	@"ET_EXEC"


//--------------------- .nv.info                  --------------------------
	.section	.nv.info,"",@"SHT_CUDA_INFO"
	.align	4


	//----- nvinfo : EIATTR_REGCOUNT
	.align		4
        /*0000*/ 	.byte	0x04, 0x2f
        /*0002*/ 	.short	(.L_1 - .L_0)
	.align		4
.L_0:
        /*0004*/ 	.word	index@(triton_poi_fused_cat_view_10)
        /*0008*/ 	.word	0x0000000a


	//----- nvinfo : EIATTR_MIN_STACK_SIZE
	.align		4
.L_1:
        /*000c*/ 	.byte	0x04, 0x12
        /*000e*/ 	.short	(.L_3 - .L_2)
	.align		4
.L_2:
        /*0010*/ 	.word	index@(triton_poi_fused_cat_view_10)
        /*0014*/ 	.word	0x00000000


	//----- nvinfo : EIATTR_FRAME_SIZE
	.align		4
.L_3:
        /*0018*/ 	.byte	0x04, 0x11
        /*001a*/ 	.short	(.L_5 - .L_4)
	.align		4
.L_4:
        /*001c*/ 	.word	index@(triton_poi_fused_cat_view_10)
        /*0020*/ 	.word	0x00000000


	//----- nvinfo : EIATTR_MIN_STACK_SIZE
	.align		4
.L_5:
        /*0024*/ 	.byte	0x04, 0x12
        /*0026*/ 	.short	(.L_7 - .L_6)
	.align		4
.L_6:
        /*0028*/ 	.word	index@(triton_poi_fused_cat_view_10)
        /*002c*/ 	.word	0x00000000
.L_7:


//--------------------- .nv.info.triton_poi_fused_cat_view_10 --------------------------
	.section	.nv.info.triton_poi_fused_cat_view_10,"",@"SHT_CUDA_INFO"
	.sectionflags	@""
	.align	4


	//----- nvinfo : EIATTR_CUDA_API_VERSION
	.align		4
        /*0000*/ 	.byte	0x04, 0x37
        /*0002*/ 	.short	(.L_9 - .L_8)
.L_8:
        /*0004*/ 	.word	0x0000007c


	//----- nvinfo : EIATTR_KPARAM_INFO
	.align		4
.L_9:
        /*0008*/ 	.byte	0x04, 0x17
        /*000a*/ 	.short	(.L_11 - .L_10)
.L_10:
        /*000c*/ 	.word	0x00000000
        /*0010*/ 	.short	0x0002
        /*0012*/ 	.short	0x0010
        /*0014*/ 	.byte	0x00, 0xf0, 0x11, 0x00


	//----- nvinfo : EIATTR_KPARAM_INFO
	.align		4
.L_11:
        /*0018*/ 	.byte	0x04, 0x17
        /*001a*/ 	.short	(.L_13 - .L_12)
.L_12:
        /*001c*/ 	.word	0x00000000
        /*0020*/ 	.short	0x0001
        /*0022*/ 	.short	0x0008
        /*0024*/ 	.byte	0x00, 0xf4, 0x21, 0x00


	//----- nvinfo : EIATTR_KPARAM_INFO
	.align		4
.L_13:
        /*0028*/ 	.byte	0x04, 0x17
        /*002a*/ 	.short	(.L_15 - .L_14)
.L_14:
        /*002c*/ 	.word	0x00000000
        /*0030*/ 	.short	0x0000
        /*0032*/ 	.short	0x0000
        /*0034*/ 	.byte	0x00, 0xf4, 0x21, 0x00


	//----- nvinfo : EIATTR_SPARSE_MMA_MASK
	.align		4
.L_15:
        /*0038*/ 	.byte	0x03, 0x50
        /*003a*/ 	.short	0x0000


	//----- nvinfo : EIATTR_MAXREG_COUNT
	.align		4
        /*003c*/ 	.byte	0x03, 0x1b
        /*003e*/ 	.short	0x00ff


	//----- nvinfo : EIATTR_EXIT_INSTR_OFFSETS
	.align		4
        /*0040*/ 	.byte	0x04, 0x1c
        /*0042*/ 	.short	(.L_17 - .L_16)


	//   ....[0]....
.L_16:
        /*0044*/ 	.word	0x00000110


	//   ....[1]....
        /*0048*/ 	.word	0x00000130


	//----- nvinfo : EIATTR_REQNTID
	.align		4
.L_17:
        /*004c*/ 	.byte	0x04, 0x10
        /*004e*/ 	.short	(.L_19 - .L_18)
.L_18:
        /*0050*/ 	.word	0x00000080
        /*0054*/ 	.word	0x00000001
        /*0058*/ 	.word	0x00000001


	//----- nvinfo : EIATTR_CRS_STACK_SIZE
	.align		4
.L_19:
        /*005c*/ 	.byte	0x04, 0x1e
        /*005e*/ 	.short	(.L_21 - .L_20)
.L_20:
        /*0060*/ 	.word	0x00000000


	//----- nvinfo : EIATTR_CBANK_PARAM_SIZE
	.align		4
.L_21:
        /*0064*/ 	.byte	0x03, 0x19
        /*0066*/ 	.short	0x0014


	//----- nvinfo : EIATTR_PARAM_CBANK
	.align		4
        /*0068*/ 	.byte	0x04, 0x0a
        /*006a*/ 	.short	(.L_23 - .L_22)
	.align		4
.L_22:
        /*006c*/ 	.word	index@(.nv.constant0.triton_poi_fused_cat_view_10)
        /*0070*/ 	.short	0x0210
        /*0072*/ 	.short	0x0014


	//----- nvinfo : EIATTR_SW_WAR
	.align		4
.L_23:
        /*0074*/ 	.byte	0x04, 0x36
        /*0076*/ 	.short	(.L_25 - .L_24)
.L_24:
        /*0078*/ 	.word	0x00000008
.L_25:


//--------------------- .nv.callgraph             --------------------------
	.section	.nv.callgraph,"",@"SHT_CUDA_CALLGRAPH"
	.align	4
	.sectionentsize	8
	.align		4
        /*0000*/ 	.word	0x00000000
	.align		4
        /*0004*/ 	.word	0xffffffff
	.align		4
        /*0008*/ 	.word	0x00000000
	.align		4
        /*000c*/ 	.word	0xfffffffe
	.align		4
        /*0010*/ 	.word	0x00000000
	.align		4
        /*0014*/ 	.word	0xfffffffd
	.align		4
        /*0018*/ 	.word	0x00000000
	.align		4
        /*001c*/ 	.word	0xfffffffc


//--------------------- .text.triton_poi_fused_cat_view_10 --------------------------
	.section	.text.triton_poi_fused_cat_view_10,"ax",@progbits
	.align	128
        .global         triton_poi_fused_cat_view_10
        .type           triton_poi_fused_cat_view_10,@function
        .size           triton_poi_fused_cat_view_10,(.L_x_3 - triton_poi_fused_cat_view_10)
        .other          triton_poi_fused_cat_view_10,@"STO_CUDA_ENTRY STV_DEFAULT"
triton_poi_fused_cat_view_10:
.text.triton_poi_fused_cat_view_10:
[----:B------:R-:W0:Y:S02]  /*0000*/  LDC R1, c[0x0][0x28] ;  /* 0x00000a00ff017b82 */ /* 0x000e240000000800 */
[----:B------:R-:W1:Y:S01]  /*0010*/  S2R R0, SR_TID.X ;  /* 0x0000000000007919 */ /* 0x000e620000002100 */
[----:B------:R-:W2:Y:S01]  /*0020*/  LDC.64 R4, c[0x0][0x218] ;  /* 0x00008600ff047b82 */ /* 0x000ea20000000a00 */
[----:B------:R-:W-:Y:S01]  /*0030*/  ULDC.64 UR4, c[0x0][0x208] ;  /* 0x0000820000047ab9 */ /* 0x000fe20000000a00 */
[----:B------:R-:W-:Y:S01]  /*0040*/  BSSY B0, `(.L_x_0) ;  /* 0x000000c000007945 */ /* 0x000fe20003800000 */
[----:B------:R-:W3:Y:S01]  /*0050*/  S2R R7, SR_CTAID.X ;  /* 0x0000000000077919 */ /* 0x000ee20000002500 */
[----:B------:R-:W-:Y:S01]  /*0060*/  CS2R R2, SRZ ;  /* 0x0000000000027805 */ /* 0x000fe2000001ff00 */
[----:B-1----:R-:W-:-:S05]  /*0070*/  IMAD.SHL.U32 R0, R0, 0x2, RZ ;  /* 0x0000000200007824 */ /* 0x002fca00078e00ff */
[----:B------:R-:W-:-:S04]  /*0080*/  LOP3.LUT R0, R0, 0xfe, RZ, 0xc0, !PT ;  /* 0x000000fe00007812 */ /* 0x000fc800078ec0ff */
[----:B---3--:R-:W-:-:S04]  /*0090*/  LEA R7, R7, R0, 0x8 ;  /* 0x0000000007077211 */ /* 0x008fc800078e40ff */
[C---:B------:R-:W-:Y:S01]  /*00a0*/  ISETP.GE.AND P0, PT, R7.reuse, 0x900, PT ;  /* 0x000009000700780c */ /* 0x040fe20003f06270 */
[----:B--2---:R-:W-:-:S12]  /*00b0*/  IMAD.WIDE R4, R7, 0x4, R4 ;  /* 0x0000000407047825 */ /* 0x004fd800078e0204 */
[----:B------:R-:W-:Y:S05]  /*00c0*/  @P0 BRA `(.L_x_1) ;  /* 0x00000000000c0947 */ /* 0x000fea0003800000 */
[----:B------:R-:W1:Y:S02]  /*00d0*/  LDC.64 R2, c[0x0][0x210] ;  /* 0x00008400ff027b82 */ /* 0x000e640000000a00 */
[----:B-1----:R-:W-:-:S06]  /*00e0*/  IMAD.WIDE R2, R7, 0x4, R2 ;  /* 0x0000000407027825 */ /* 0x002fcc00078e0202 */
[----:B------:R-:W5:Y:S02]  /*00f0*/  LDG.E.64 R2, desc[UR4][R2.64] ;  /* 0x0000000402027981 */ /* 0x000f64000c1e1b00 */
.L_x_1:
[----:B------:R-:W-:Y:S05]  /*0100*/  BSYNC B0 ;  /* 0x0000000000007941 */ /* 0x000fea0003800000 */
.L_x_0:
[----:B------:R-:W-:Y:S05]  /*0110*/  @P0 EXIT ;  /* 0x000000000000094d */ /* 0x000fea0003800000 */
[----:B-----5:R-:W-:Y:S01]  /*0120*/  STG.E.64 desc[UR4][R4.64], R2 ;  /* 0x0000000204007986 */ /* 0x020fe2000c101b04 */
[----:B------:R-:W-:Y:S05]  /*0130*/  EXIT ;  /* 0x000000000000794d */ /* 0x000fea0003800000 */
.L_x_2:
[----:B------:R-:W-:-:S00]  /*0140*/  BRA `(.L_x_2) ;  /* 0xfffffffc00fc7947 */ /* 0x000fc0000383ffff */
[----:B------:R-:W-:-:S00]  /*0150*/  NOP ;  /* 0x0000000000007918 */ /* 0x000fc00000000000 */
        /* <DEDUP_REMOVED lines=10> */
.L_x_3:


//--------------------- .nv.constant0.triton_poi_fused_cat_view_10 --------------------------
	.section	.nv.constant0.triton_poi_fused_cat_view_10,"a",@progbits
	.sectionflags	@""
	.align	4
.nv.constant0.triton_poi_fused_cat_view_10:
	.zero		548
